//
// Generated by NVIDIA NVVM Compiler
//
// Compiler Build ID: CL-36424714
// Cuda compilation tools, release 13.0, V13.0.88
// Based on NVVM 20.0.0
//

.version 9.0
.target sm_100
.address_size 64

	// .globl	_Z7processPfi

.visible .entry _Z7processPfi(
	.param .u64 .ptr .align 1 _Z7processPfi_param_0,
	.param .u32 _Z7processPfi_param_1
)
{
	.reg .pred 	%p<2>;
	.reg .b32 	%r<6>;
	.reg .b32 	%f<3>;
	.reg .b64 	%rd<5>;

	ld.param.u64 	%rd1, [_Z7processPfi_param_0];
	ld.param.u32 	%r2, [_Z7processPfi_param_1];
	mov.u32 	%r3, %ctaid.x;
	mov.u32 	%r4, %ntid.x;
	mov.u32 	%r5, %tid.x;
	mad.lo.s32 	%r1, %r3, %r4, %r5;
	setp.ge.s32 	%p1, %r1, %r2;
	@%p1 bra 	$L__BB0_2;
	cvta.to.global.u64 	%rd2, %rd1;
	mul.wide.s32 	%rd3, %r1, 4;
	add.s64 	%rd4, %rd2, %rd3;
	ld.global.f32 	%f1, [%rd4];
	add.f32 	%f2, %f1, %f1;
	st.global.f32 	[%rd4], %f2;
$L__BB0_2:
	ret;

}


// ===== COMPILED SASS (sm_100) =====

	.target	sm_100

	.elftype	@"ET_EXEC"


//--------------------- .note.nv.tkinfo           --------------------------
	.section	.note.nv.tkinfo,"",@"SHT_NOTE"
	.sectionflags	@"SHF_NOTE_NV_TKINFO"
	.tkinfo
        /*0018*/ 	.word	0x00000002
        /*0030*/ 	.string	""
        /*0030*/ 	.string	"ptxas"
        /*0030*/ 	.string	"Cuda compilation tools, release 13.0, V13.0.88"
        /*0030*/ 	.string	"Build cuda_13.0.r13.0/compiler.36424714_0"
        /*0030*/ 	.string	"-arch sm_100 -m 64 "



//--------------------- .note.nv.cuinfo           --------------------------
	.section	.note.nv.cuinfo,"",@"SHT_NOTE"
	.sectionflags	@"SHF_NOTE_NV_CUINFO"
        /*0018*/ 	.short	0x0002
        /*001a*/ 	.short	0x0064
        /*001c*/ 	.short	0x0082
	.zero		2


//--------------------- .nv.info                  --------------------------
	.section	.nv.info,"",@"SHT_CUDA_INFO"
	.align	4


	//----- nvinfo : EIATTR_REGCOUNT
	.align		4
        /*0000*/ 	.byte	0x04, 0x2f
        /*0002*/ 	.short	(.L_1 - .L_0)
	.align		4
.L_0:
        /*0004*/ 	.word	index@(_Z7processPfi)
        /*0008*/ 	.word	0x00000008


	//----- nvinfo : EIATTR_FRAME_SIZE
	.align		4
.L_1:
        /*000c*/ 	.byte	0x04, 0x11
        /*000e*/ 	.short	(.L_3 - .L_2)
	.align		4
.L_2:
        /*0010*/ 	.word	index@(_Z7processPfi)
        /*0014*/ 	.word	0x00000000


	//----- nvinfo : EIATTR_MIN_STACK_SIZE
	.align		4
.L_3:
        /*0018*/ 	.byte	0x04, 0x12
        /*001a*/ 	.short	(.L_5 - .L_4)
	.align		4
.L_4:
        /*001c*/ 	.word	index@(_Z7processPfi)
        /*0020*/ 	.word	0x00000000
.L_5:


//--------------------- .nv.compat                --------------------------
	.section	.nv.compat,"",@"SHT_CUDA_COMPAT_INFO"
	.align	4
        /*0000*/ 	.byte	0x02, 0x09, 0x00, 0x00, 0x02, 0x02, 0x01, 0x00, 0x02, 0x05, 0x05, 0x00, 0x03, 0x07, 0x01, 0x01
        /*0010*/ 	.byte	0x02, 0x03, 0x00, 0x00, 0x02, 0x06, 0x01, 0x00, 0x04, 0x0b, 0x08, 0x00, 0x09, 0x00, 0x00, 0x00
        /*0020*/ 	.byte	0x00, 0x00, 0x00, 0x00


//--------------------- .nv.info._Z7processPfi    --------------------------
	.section	.nv.info._Z7processPfi,"",@"SHT_CUDA_INFO"
	.sectionflags	@""
	.align	4


	//----- nvinfo : EIATTR_CUDA_API_VERSION
	.align		4
        /*0000*/ 	.byte	0x04, 0x37
        /*0002*/ 	.short	(.L_7 - .L_6)
.L_6:
        /*0004*/ 	.word	0x00000082


	//----- nvinfo : EIATTR_KPARAM_INFO
	.align		4
.L_7:
        /*0008*/ 	.byte	0x04, 0x17
        /*000a*/ 	.short	(.L_9 - .L_8)
.L_8:
        /*000c*/ 	.word	0x00000000
        /*0010*/ 	.short	0x0001
        /*0012*/ 	.short	0x0008
        /*0014*/ 	.byte	0x00, 0xf0, 0x11, 0x00


	//----- nvinfo : EIATTR_KPARAM_INFO
	.align		4
.L_9:
        /*0018*/ 	.byte	0x04, 0x17
        /*001a*/ 	.short	(.L_11 - .L_10)
.L_10:
        /*001c*/ 	.word	0x00000000
        /*0020*/ 	.short	0x0000
        /*0022*/ 	.short	0x0000
        /*0024*/ 	.byte	0x00, 0xf5, 0x21, 0x00


	//----- nvinfo : EIATTR_SPARSE_MMA_MASK
	.align		4
.L_11:
        /*0028*/ 	.byte	0x03, 0x50
        /*002a*/ 	.short	0x0000


	//----- nvinfo : EIATTR_MAXREG_COUNT
	.align		4
        /*002c*/ 	.byte	0x03, 0x1b
        /*002e*/ 	.short	0x00ff


	//----- nvinfo : EIATTR_MERCURY_ISA_VERSION
	.align		4
        /*0030*/ 	.byte	0x03, 0x5f
        /*0032*/ 	.short	0x0101


	//----- nvinfo : EIATTR_VRC_CTA_INIT_COUNT
	.align		4
        /*0034*/ 	.byte	0x02, 0x4a
	.zero		1
	.zero		1


	//----- nvinfo : EIATTR_EXIT_INSTR_OFFSETS
	.align		4
        /*0038*/ 	.byte	0x04, 0x1c
        /*003a*/ 	.short	(.L_13 - .L_12)


	//   ....[0]....
.L_12:
        /*003c*/ 	.word	0x00000070


	//   ....[1]....
        /*0040*/ 	.word	0x000000e0


	//----- nvinfo : EIATTR_CBANK_PARAM_SIZE
	.align		4
.L_13:
        /*0044*/ 	.byte	0x03, 0x19
        /*0046*/ 	.short	0x000c


	//----- nvinfo : EIATTR_PARAM_CBANK
	.align		4
        /*0048*/ 	.byte	0x04, 0x0a
        /*004a*/ 	.short	(.L_15 - .L_14)
	.align		4
.L_14:
        /*004c*/ 	.word	index@(.nv.constant0._Z7processPfi)
        /*0050*/ 	.short	0x0380
        /*0052*/ 	.short	0x000c


	//----- nvinfo : EIATTR_SW_WAR
	.align		4
.L_15:
        /*0054*/ 	.byte	0x04, 0x36
        /*0056*/ 	.short	(.L_17 - .L_16)
.L_16:
        /*0058*/ 	.word	0x00000008
.L_17:


//--------------------- .nv.callgraph             --------------------------
	.section	.nv.callgraph,"",@"SHT_CUDA_CALLGRAPH"
	.align	4
	.sectionentsize	8
	.align		4
        /*0000*/ 	.word	0x00000000
	.align		4
        /*0004*/ 	.word	0xffffffff
	.align		4
        /*0008*/ 	.word	0x00000000
	.align		4
        /*000c*/ 	.word	0xfffffffe
	.align		4
        /*0010*/ 	.word	0x00000000
	.align		4
        /*0014*/ 	.word	0xfffffffd
	.align		4
        /*0018*/ 	.word	0x00000000
	.align		4
        /*001c*/ 	.word	0xfffffffc


//--------------------- .text._Z7processPfi       --------------------------
	.section	.text._Z7processPfi,"ax",@progbits
	.align	128
        .global         _Z7processPfi
        .type           _Z7processPfi,@function
        .size           _Z7processPfi,(.L_x_1 - _Z7processPfi)
        .other          _Z7processPfi,@"STO_CUDA_ENTRY STV_DEFAULT"
_Z7processPfi:
.text._Z7processPfi:
[----:B------:R-:W-:Y:S01]  /*0000*/  LDC R1, c[0x0][0x37c] ;  /* 0x0000df00ff017b82 */ /* 0x000fe20000000800 */
[----:B------:R-:W0:Y:S07]  /*0010*/  S2R R0, SR_TID.X ;  /* 0x0000000000007919 */ /* 0x000e2e0000002100 */
[----:B------:R-:W0:Y:S01]  /*0020*/  S2UR UR4, SR_CTAID.X ;  /* 0x00000000000479c3 */ /* 0x000e220000002500 */
[----:B------:R-:W1:Y:S07]  /*0030*/  LDCU UR5, c[0x0][0x388] ;  /* 0x00007100ff0577ac */ /* 0x000e6e0008000800 */
[----:B------:R-:W0:Y:S02]  /*0040*/  LDC R5, c[0x0][0x360] ;  /* 0x0000d800ff057b82 */ /* 0x000e240000000800 */
[----:B0-----:R-:W-:-:S05]  /*0050*/  IMAD R5, R5, UR4, R0 ;  /* 0x0000000405057c24 */ /* 0x001fca000f8e0200 */
[----:B-1----:R-:W-:-:S13]  /*0060*/  ISETP.GE.AND P0, PT, R5, UR5, PT ;  /* 0x0000000505007c0c */ /* 0x002fda000bf06270 */
[----:B------:R-:W-:Y:S05]  /*0070*/  @P0 EXIT ;  /* 0x000000000000094d */ /* 0x000fea0003800000 */
[----:B------:R-:W0:Y:S01]  /*0080*/  LDC.64 R2, c[0x0][0x380] ;  /* 0x0000e000ff027b82 */ /* 0x000e220000000a00 */
[----:B------:R-:W1:Y:S01]  /*0090*/  LDCU.64 UR4, c[0x0][0x358] ;  /* 0x00006b00ff0477ac */ /* 0x000e620008000a00 */
[----:B0-----:R-:W-:-:S05]  /*00a0*/  IMAD.WIDE R2, R5, 0x4, R2 ;  /* 0x0000000405027825 */ /* 0x001fca00078e0202 */
[----:B-1----:R-:W2:Y:S02]  /*00b0*/  LDG.E R0, desc[UR4][R2.64] ;  /* 0x0000000402007981 */ /* 0x002ea4000c1e1900 */
[----:B--2---:R-:W-:-:S05]  /*00c0*/  FADD R5, R0, R0 ;  /* 0x0000000000057221 */ /* 0x004fca0000000000 */
[----:B------:R-:W-:Y:S01]  /*00d0*/  STG.E desc[UR4][R2.64], R5 ;  /* 0x0000000502007986 */ /* 0x000fe2000c101904 */
[----:B------:R-:W-:Y:S05]  /*00e0*/  EXIT ;  /* 0x000000000000794d */ /* 0x000fea0003800000 */
.L_x_0:
[----:B------:R-:W-:-:S00]  /*00f0*/  BRA `(.L_x_0) ;  /* 0xfffffffc00fc7947 */ /* 0x000fc0000383ffff */
[----:B------:R-:W-:-:S00]  /*0100*/  NOP ;  /* 0x0000000000007918 */ /* 0x000fc00000000000 */
[----:B------:R-:W-:-:S00]  /*0110*/  NOP ;  /* 0x0000000000007918 */ /* 0x000fc00000000000 */
[----:B------:R-:W-:-:S00]  /*0120*/  NOP ;  /* 0x0000000000007918 */ /* 0x000fc00000000000 */
[----:B------:R-:W-:-:S00]  /*0130*/  NOP ;  /* 0x0000000000007918 */ /* 0x000fc00000000000 */
[----:B------:R-:W-:-:S00]  /*0140*/  NOP ;  /* 0x0000000000007918 */ /* 0x000fc00000000000 */
[----:B------:R-:W-:-:S00]  /*0150*/  NOP ;  /* 0x0000000000007918 */ /* 0x000fc00000000000 */
[----:B------:R-:W-:-:S00]  /*0160*/  NOP ;  /* 0x0000000000007918 */ /* 0x000fc00000000000 */
[----:B------:R-:W-:-:S00]  /*0170*/  NOP ;  /* 0x0000000000007918 */ /* 0x000fc00000000000 */
.L_x_1:


//--------------------- .nv.shared.reserved.0     --------------------------
	.section	.nv.shared.reserved.0,"aw",@nobits
	.weak		__nv_reservedSMEM_offset_0_alias
	.size		__nv_reservedSMEM_offset_0_alias, 0, 64
	.other		__nv_reservedSMEM_offset_0_alias,@"STO_CUDA_RESERVED_SHARED STV_DEFAULT"
__nv_reservedSMEM_offset_0_alias:
	.zero		0
	.zero		64


//--------------------- .nv.constant0._Z7processPfi --------------------------
	.section	.nv.constant0._Z7processPfi,"a",@progbits
	.sectionflags	@""
	.align	4
.nv.constant0._Z7processPfi:
	.zero		908


//--------------------- SYMBOLS --------------------------

	.type		.nv.reservedSmem.offset0,@object
	.size		.nv.reservedSmem.offset0,0x4
